	.headerflags	@"EF_CUDA_TEXMODE_UNIFIED EF_CUDA_64BIT_ADDRESS EF_CUDA_ACCELERATORS EF_CUDA_SM90 EF_CUDA_VIRTUAL_SM(EF_CUDA_SM90)"
	.elftype	@"ET_EXEC"


//--------------------- .nv.info                  --------------------------
	.section	.nv.info,"",@"SHT_CUDA_INFO"
	.align	4


	//----- nvinfo : EIATTR_REGCOUNT
	.align		4
        /*0000*/ 	.byte	0x04, 0x2f
        /*0002*/ 	.short	(.L_3 - .L_2)
	.align		4
.L_2:
        /*0004*/ 	.word	index@(triton_poi_fused_div_0)
        /*0008*/ 	.word	0x00000010


	//----- nvinfo : EIATTR_MIN_STACK_SIZE
	.align		4
.L_3:
        /*000c*/ 	.byte	0x04, 0x12
        /*000e*/ 	.short	(.L_5 - .L_4)
	.align		4
.L_4:
        /*0010*/ 	.word	index@(triton_poi_fused_div_0)
        /*0014*/ 	.word	0x00000000


	//----- nvinfo : EIATTR_FRAME_SIZE
	.align		4
.L_5:
        /*0018*/ 	.byte	0x04, 0x11
        /*001a*/ 	.short	(.L_7 - .L_6)
	.align		4
.L_6:
        /*001c*/ 	.word	index@(triton_poi_fused_div_0)
        /*0020*/ 	.word	0x00000000


	//----- nvinfo : EIATTR_MIN_STACK_SIZE
	.align		4
.L_7:
        /*0024*/ 	.byte	0x04, 0x12
        /*0026*/ 	.short	(.L_9 - .L_8)
	.align		4
.L_8:
        /*0028*/ 	.word	index@(triton_poi_fused_div_0)
        /*002c*/ 	.word	0x00000000
.L_9:


//--------------------- .nv.info.triton_poi_fused_div_0 --------------------------
	.section	.nv.info.triton_poi_fused_div_0,"",@"SHT_CUDA_INFO"
	.sectionflags	@""
	.align	4


	//----- nvinfo : EIATTR_CUDA_API_VERSION
	.align		4
        /*0000*/ 	.byte	0x04, 0x37
        /*0002*/ 	.short	(.L_11 - .L_10)
.L_10:
        /*0004*/ 	.word	0x0000007c


	//----- nvinfo : EIATTR_KPARAM_INFO
	.align		4
.L_11:
        /*0008*/ 	.byte	0x04, 0x17
        /*000a*/ 	.short	(.L_13 - .L_12)
.L_12:
        /*000c*/ 	.word	0x00000000
        /*0010*/ 	.short	0x0002
        /*0012*/ 	.short	0x0010
        /*0014*/ 	.byte	0x00, 0xf0, 0x11, 0x00


	//----- nvinfo : EIATTR_KPARAM_INFO
	.align		4
.L_13:
        /*0018*/ 	.byte	0x04, 0x17
        /*001a*/ 	.short	(.L_15 - .L_14)
.L_14:
        /*001c*/ 	.word	0x00000000
        /*0020*/ 	.short	0x0001
        /*0022*/ 	.short	0x0008
        /*0024*/ 	.byte	0x00, 0xf4, 0x21, 0x00


	//----- nvinfo : EIATTR_KPARAM_INFO
	.align		4
.L_15:
        /*0028*/ 	.byte	0x04, 0x17
        /*002a*/ 	.short	(.L_17 - .L_16)
.L_16:
        /*002c*/ 	.word	0x00000000
        /*0030*/ 	.short	0x0000
        /*0032*/ 	.short	0x0000
        /*0034*/ 	.byte	0x00, 0xf4, 0x21, 0x00


	//----- nvinfo : EIATTR_SPARSE_MMA_MASK
	.align		4
.L_17:
        /*0038*/ 	.byte	0x03, 0x50
        /*003a*/ 	.short	0x0000


	//----- nvinfo : EIATTR_MAXREG_COUNT
	.align		4
        /*003c*/ 	.byte	0x03, 0x1b
        /*003e*/ 	.short	0x00ff


	//----- nvinfo : EIATTR_EXIT_INSTR_OFFSETS
	.align		4
        /*0040*/ 	.byte	0x04, 0x1c
        /*0042*/ 	.short	(.L_19 - .L_18)


	//   ....[0]....
.L_18:
        /*0044*/ 	.word	0x000002b0


	//   ....[1]....
        /*0048*/ 	.word	0x000002d0


	//----- nvinfo : EIATTR_REQNTID
	.align		4
.L_19:
        /*004c*/ 	.byte	0x04, 0x10
        /*004e*/ 	.short	(.L_21 - .L_20)
.L_20:
        /*0050*/ 	.word	0x00000020
        /*0054*/ 	.word	0x00000001
        /*0058*/ 	.word	0x00000001


	//----- nvinfo : EIATTR_CBANK_PARAM_SIZE
	.align		4
.L_21:
        /*005c*/ 	.byte	0x03, 0x19
        /*005e*/ 	.short	0x0014


	//----- nvinfo : EIATTR_PARAM_CBANK
	.align		4
        /*0060*/ 	.byte	0x04, 0x0a
        /*0062*/ 	.short	(.L_23 - .L_22)
	.align		4
.L_22:
        /*0064*/ 	.word	index@(.nv.constant0.triton_poi_fused_div_0)
        /*0068*/ 	.short	0x0210
        /*006a*/ 	.short	0x0014


	//----- nvinfo : EIATTR_SW_WAR
	.align		4
.L_23:
        /*006c*/ 	.byte	0x04, 0x36
        /*006e*/ 	.short	(.L_25 - .L_24)
.L_24:
        /*0070*/ 	.word	0x00000008
.L_25:


//--------------------- .nv.callgraph             --------------------------
	.section	.nv.callgraph,"",@"SHT_CUDA_CALLGRAPH"
	.align	4
	.sectionentsize	8
	.align		4
        /*0000*/ 	.word	0x00000000
	.align		4
        /*0004*/ 	.word	0xffffffff
	.align		4
        /*0008*/ 	.word	0x00000000
	.align		4
        /*000c*/ 	.word	0xfffffffe
	.align		4
        /*0010*/ 	.word	0x00000000
	.align		4
        /*0014*/ 	.word	0xfffffffd
	.align		4
        /*0018*/ 	.word	0x00000000
	.align		4
        /*001c*/ 	.word	0xfffffffc


//--------------------- .nv.constant4             --------------------------
	.section	.nv.constant4,"a",@progbits
	.align	8
	.align		8
.nv.constant4:
        /*0000*/ 	.dword	_$_str
	.align		8
        /*0008*/ 	.dword	_$_str_$_2


//--------------------- .text.triton_poi_fused_div_0 --------------------------
	.section	.text.triton_poi_fused_div_0,"ax",@progbits
	.align	128
        .global         triton_poi_fused_div_0
        .type           triton_poi_fused_div_0,@function
        .size           triton_poi_fused_div_0,(.L_x_1 - triton_poi_fused_div_0)
        .other          triton_poi_fused_div_0,@"STO_CUDA_ENTRY STV_DEFAULT"
triton_poi_fused_div_0:
.text.triton_poi_fused_div_0:
[----:B------:R-:W0:Y:S02]  /*0000*/  LDC R1, c[0x0][0x28] ;  /* 0x00000a00ff017b82 */ /* 0x000e240000000800 */
[----:B------:R-:W1:Y:S01]  /*0010*/  S2R R10, SR_TID.X ;  /* 0x00000000000a7919 */ /* 0x000e620000002100 */
[----:B------:R-:W2:Y:S01]  /*0020*/  LDC.64 R2, c[0x0][0x210] ;  /* 0x00008400ff027b82 */ /* 0x000ea20000000a00 */
[----:B------:R-:W-:Y:S01]  /*0030*/  IMAD.MOV.U32 R6, RZ, RZ, RZ ;  /* 0x000000ffff067224 */ /* 0x000fe200078e00ff */
[----:B------:R-:W-:Y:S01]  /*0040*/  ULDC.64 UR4, c[0x0][0x208] ;  /* 0x0000820000047ab9 */ /* 0x000fe20000000a00 */
[----:B------:R-:W3:Y:S01]  /*0050*/  S2R R7, SR_CTAID.X ;  /* 0x0000000000077919 */ /* 0x000ee20000002500 */
[----:B------:R-:W-:Y:S02]  /*0060*/  CS2R R8, SRZ ;  /* 0x0000000000087805 */ /* 0x000fe4000001ff00 */
[----:B-1----:R-:W-:Y:S02]  /*0070*/  LOP3.LUT R0, R10, 0x7, RZ, 0xc0, !PT ;  /* 0x000000070a007812 */ /* 0x002fe400078ec0ff */
[----:B---3--:R-:W-:-:S03]  /*0080*/  SHF.R.S32.HI R4, RZ, 0x1c, R7 ;  /* 0x0000001cff047819 */ /* 0x008fc60000011407 */
[----:B------:R-:W-:Y:S01]  /*0090*/  IMAD R7, R7, 0x8, R0 ;  /* 0x0000000807077824 */ /* 0x000fe200078e0200 */
[----:B------:R-:W-:-:S04]  /*00a0*/  SGXT R0, R4, 0x1 ;  /* 0x000000010400781a */ /* 0x000fc80000000200 */
[----:B------:R-:W-:Y:S02]  /*00b0*/  ISETP.GE.AND P0, PT, R7, 0x8, PT ;  /* 0x000000080700780c */ /* 0x000fe40003f06270 */
[----:B------:R-:W-:-:S04]  /*00c0*/  LEA.HI R0, R0, R7, RZ, 0x2 ;  /* 0x0000000700007211 */ /* 0x000fc800078f10ff */
[----:B------:R-:W-:Y:S01]  /*00d0*/  LOP3.LUT R5, R0, 0xfffffffc, RZ, 0xc0, !PT ;  /* 0xfffffffc00057812 */ /* 0x000fe200078ec0ff */
[----:B------:R-:W-:-:S04]  /*00e0*/  HFMA2.MMA R0, -RZ, RZ, 0, 0 ;  /* 0x00000000ff007435 */ /* 0x000fc800000001ff */
[----:B--2---:R-:W-:-:S05]  /*00f0*/  IMAD.WIDE R4, R5, 0x4, R2 ;  /* 0x0000000405047825 */ /* 0x004fca00078e0202 */
[----:B------:R-:W2:Y:S04]  /*0100*/  @!P0 LDG.E.EL R6, desc[UR4][R4.64+0x4] ;  /* 0x0000040404068981 */ /* 0x000ea8000c2e1900 */
[----:B------:R-:W3:Y:S04]  /*0110*/  @!P0 LDG.E.EL R0, desc[UR4][R4.64] ;  /* 0x0000000404008981 */ /* 0x000ee8000c2e1900 */
[----:B------:R-:W4:Y:S04]  /*0120*/  @!P0 LDG.E.EL R8, desc[UR4][R4.64+0x8] ;  /* 0x0000080404088981 */ /* 0x000f28000c2e1900 */
[----:B------:R-:W5:Y:S01]  /*0130*/  @!P0 LDG.E.EL R9, desc[UR4][R4.64+0xc] ;  /* 0x00000c0404098981 */ /* 0x000f62000c2e1900 */
[----:B------:R-:W-:-:S02]  /*0140*/  IMAD.MOV.U32 R13, RZ, RZ, RZ ;  /* 0x000000ffff0d7224 */ /* 0x000fc400078e00ff */
[----:B------:R-:W-:-:S05]  /*0150*/  IMAD.WIDE R2, R7, 0x4, R2 ;  /* 0x0000000407027825 */ /* 0x000fca00078e0202 */
[----:B------:R1:W5:Y:S02]  /*0160*/  @!P0 LDG.E R13, desc[UR4][R2.64] ;  /* 0x00000004020d8981 */ /* 0x000364000c1e1900 */
[----:B-1----:R-:W1:Y:S02]  /*0170*/  LDC.64 R2, c[0x0][0x218] ;  /* 0x00008600ff027b82 */ /* 0x002e640000000a00 */
[----:B-1----:R-:W-:-:S04]  /*0180*/  IMAD.WIDE R2, R7, 0x4, R2 ;  /* 0x0000000407027825 */ /* 0x002fc800078e0202 */
[----:B--2---:R-:W-:-:S04]  /*0190*/  FMUL R11, R6, R6 ;  /* 0x00000006060b7220 */ /* 0x004fc80000400000 */
[----:B---3--:R-:W-:-:S04]  /*01a0*/  FFMA R11, R0, R0, R11 ;  /* 0x00000000000b7223 */ /* 0x008fc8000000000b */
[----:B----4-:R-:W-:-:S04]  /*01b0*/  FFMA R8, R8, R8, R11 ;  /* 0x0000000808087223 */ /* 0x010fc8000000000b */
[----:B-----5:R-:W-:-:S04]  /*01c0*/  FFMA R8, R9, R9, R8 ;  /* 0x0000000909087223 */ /* 0x020fc80000000008 */
[----:B------:R-:W1:Y:S02]  /*01d0*/  MUFU.SQRT R0, R8 ;  /* 0x0000000800007308 */ /* 0x000e640000002000 */
[C---:B-1----:R-:W-:Y:S02]  /*01e0*/  FSETP.GT.AND P0, PT, R0.reuse, 9.9999999600419720025e-13, PT ;  /* 0x2b8cbccc0000780b */ /* 0x042fe40003f04000 */
[----:B------:R-:W-:-:S11]  /*01f0*/  FSETP.NAN.AND P1, PT, R0, R0, PT ;  /* 0x000000000000720b */ /* 0x000fd60003f28000 */
[----:B------:R-:W-:Y:S02]  /*0200*/  @!P0 FSEL R0, R0, 9.9999999600419720025e-13, P1 ;  /* 0x2b8cbccc00008808 */ /* 0x000fe40000800000 */
[----:B------:R-:W-:Y:S02]  /*0210*/  LOP3.LUT P0, RZ, R10, 0x18, RZ, 0xc0, !PT ;  /* 0x000000180aff7812 */ /* 0x000fe4000780c0ff */
[C---:B------:R-:W-:Y:S02]  /*0220*/  FSETP.GT.AND P1, PT, R0.reuse, 8.50705917302346158658e+37, PT ;  /* 0x7e8000000000780b */ /* 0x040fe40003f24000 */
[----:B------:R-:W-:Y:S02]  /*0230*/  FSETP.GEU.AND P2, PT, R0, 1.175494350822287508e-38, PT ;  /* 0x008000000000780b */ /* 0x000fe40003f4e000 */
[----:B------:R-:W-:-:S09]  /*0240*/  ISETP.LT.AND P0, PT, R7, 0x8, !P0 ;  /* 0x000000080700780c */ /* 0x000fd20004701270 */
[----:B------:R-:W-:Y:S01]  /*0250*/  @P1 FMUL R0, R0, 0.25 ;  /* 0x3e80000000001820 */ /* 0x000fe20000400000 */
[----:B------:R-:W-:-:S03]  /*0260*/  @P1 FMUL R13, R13, 0.25 ;  /* 0x3e8000000d0d1820 */ /* 0x000fc60000400000 */
[----:B------:R-:W-:Y:S01]  /*0270*/  @!P2 FMUL R0, R0, 16777216 ;  /* 0x4b8000000000a820 */ /* 0x000fe20000400000 */
[----:B------:R-:W-:-:S05]  /*0280*/  @!P2 FMUL R13, R13, 16777216 ;  /* 0x4b8000000d0da820 */ /* 0x000fca0000400000 */
[----:B------:R-:W1:Y:S02]  /*0290*/  MUFU.RCP R0, R0 ;  /* 0x0000000000007308 */ /* 0x000e640000001000 */
[----:B-1----:R-:W-:Y:S01]  /*02a0*/  FMUL R13, R0, R13 ;  /* 0x0000000d000d7220 */ /* 0x002fe20000400000 */
[----:B------:R-:W-:Y:S06]  /*02b0*/  @!P0 EXIT ;  /* 0x000000000000894d */ /* 0x000fec0003800000 */
[----:B------:R-:W-:Y:S01]  /*02c0*/  STG.E desc[UR4][R2.64], R13 ;  /* 0x0000000d02007986 */ /* 0x000fe2000c101904 */
[----:B------:R-:W-:Y:S05]  /*02d0*/  EXIT ;  /* 0x000000000000794d */ /* 0x000fea0003800000 */
.L_x_0:
[----:B------:R-:W-:-:S00]  /*02e0*/  BRA `(.L_x_0) ;  /* 0xfffffffc00fc7947 */ /* 0x000fc0000383ffff */
[----:B------:R-:W-:-:S00]  /*02f0*/  NOP ;  /* 0x0000000000007918 */ /* 0x000fc00000000000 */
        /* <DEDUP_REMOVED lines=8> */
.L_x_1:


//--------------------- .nv.global.init           --------------------------
	.section	.nv.global.init,"aw",@progbits
.nv.global.init:
	.type		_$_str,@object
	.size		_$_str,(_$_str_$_2 - _$_str)
_$_str:
        /*0000*/ 	.byte	0x5f, 0x5f, 0x43, 0x55, 0x44, 0x41, 0x5f, 0x46, 0x54, 0x5a, 0x00
	.type		_$_str_$_2,@object
	.size		_$_str_$_2,(.L_1 - _$_str_$_2)
_$_str_$_2:
        /*000b*/ 	.byte	0x5f, 0x5f, 0x43, 0x55, 0x44, 0x41, 0x5f, 0x50, 0x52, 0x45, 0x43, 0x5f, 0x53, 0x51, 0x52, 0x54
        /*001b*/ 	.byte	0x00
.L_1:


//--------------------- .nv.constant0.triton_poi_fused_div_0 --------------------------
	.section	.nv.constant0.triton_poi_fused_div_0,"a",@progbits
	.sectionflags	@""
	.align	4
.nv.constant0.triton_poi_fused_div_0:
	.zero		548
